//
// Generated by NVIDIA NVVM Compiler
//
// Compiler Build ID: CL-36424714
// Cuda compilation tools, release 13.0, V13.0.88
// Based on NVVM 20.0.0
//

.version 9.0
.target sm_100
.address_size 64

	// .globl	_Z13convolution2DPKhPhii
.const .align 4 .b8 d_filter[196];

.visible .entry _Z13convolution2DPKhPhii(
	.param .u64 .ptr .align 1 _Z13convolution2DPKhPhii_param_0,
	.param .u64 .ptr .align 1 _Z13convolution2DPKhPhii_param_1,
	.param .u32 _Z13convolution2DPKhPhii_param_2,
	.param .u32 _Z13convolution2DPKhPhii_param_3
)
{
	.reg .pred 	%p<92>;
	.reg .b16 	%rs<16>;
	.reg .b32 	%r<93>;
	.reg .b32 	%f<102>;
	.reg .b64 	%rd<49>;

	ld.param.u64 	%rd6, [_Z13convolution2DPKhPhii_param_0];
	ld.param.u64 	%rd5, [_Z13convolution2DPKhPhii_param_1];
	ld.param.u32 	%r42, [_Z13convolution2DPKhPhii_param_2];
	ld.param.u32 	%r43, [_Z13convolution2DPKhPhii_param_3];
	cvta.to.global.u64 	%rd1, %rd6;
	mov.u32 	%r44, %ctaid.y;
	mov.u32 	%r45, %ntid.y;
	mov.u32 	%r46, %tid.y;
	mad.lo.s32 	%r1, %r44, %r45, %r46;
	mov.u32 	%r47, %ctaid.x;
	mov.u32 	%r48, %ntid.x;
	mov.u32 	%r49, %tid.x;
	mad.lo.s32 	%r2, %r47, %r48, %r49;
	max.s32 	%r50, %r1, %r2;
	setp.ge.s32 	%p2, %r50, %r42;
	@%p2 bra 	$L__BB0_46;
	shr.u32 	%r51, %r43, 31;
	add.s32 	%r52, %r43, %r51;
	shr.s32 	%r3, %r52, 1;
	neg.s32 	%r4, %r3;
	setp.lt.s32 	%p3, %r43, -1;
	mov.f32 	%f100, 0f00000000;
	@%p3 bra 	$L__BB0_45;
	abs.s32 	%r5, %r3;
	add.s32 	%r6, %r3, %r5;
	add.s32 	%r53, %r6, 1;
	and.b32  	%r7, %r53, 7;
	and.b32  	%r8, %r53, 3;
	and.b32  	%r9, %r6, 1;
	sub.s32 	%r10, 3, %r3;
	and.b32  	%r54, %r53, -8;
	neg.s32 	%r11, %r54;
	mov.f32 	%f100, 0f00000000;
	mov.u64 	%rd44, d_filter;
	mov.u32 	%r84, %r4;
$L__BB0_3:
	mov.u32 	%r12, %r84;
	setp.lt.u32 	%p4, %r6, 7;
	add.s32 	%r55, %r12, %r1;
	setp.gt.s32 	%p5, %r55, -1;
	setp.lt.s32 	%p6, %r55, %r42;
	and.pred  	%p1, %p5, %p6;
	mul.lo.s32 	%r13, %r55, %r42;
	add.s32 	%r56, %r12, %r3;
	mul.lo.s32 	%r85, %r56, %r43;
	add.s32 	%r15, %r85, %r3;
	mov.u32 	%r91, %r4;
	@%p4 bra 	$L__BB0_23;
	sub.s32 	%r87, %r2, %r3;
	add.s32 	%r86, %r87, %r13;
	mov.u32 	%r88, %r11;
	mov.u32 	%r89, %r10;
$L__BB0_5:
	.pragma "nounroll";
	setp.gt.s32 	%p7, %r87, -1;
	setp.lt.s32 	%p8, %r87, %r42;
	and.pred  	%p9, %p7, %p8;
	and.pred  	%p10, %p1, %p9;
	mul.wide.s32 	%rd7, %r85, 4;
	add.s64 	%rd2, %rd44, %rd7;
	not.pred 	%p11, %p10;
	@%p11 bra 	$L__BB0_7;
	cvt.u64.u32 	%rd9, %r86;
	add.s64 	%rd10, %rd1, %rd9;
	ld.global.u8 	%rs1, [%rd10];
	cvt.rn.f32.u16 	%f43, %rs1;
	ld.const.f32 	%f44, [%rd2];
	fma.rn.f32 	%f100, %f44, %f43, %f100;
$L__BB0_7:
	add.s32 	%r57, %r87, 1;
	setp.gt.s32 	%p12, %r57, -1;
	setp.lt.s32 	%p13, %r57, %r42;
	and.pred  	%p14, %p12, %p13;
	and.pred  	%p15, %p1, %p14;
	not.pred 	%p16, %p15;
	@%p16 bra 	$L__BB0_9;
	add.s32 	%r58, %r86, 1;
	cvt.u64.u32 	%rd11, %r58;
	add.s64 	%rd12, %rd1, %rd11;
	ld.global.u8 	%rs2, [%rd12];
	cvt.rn.f32.u16 	%f45, %rs2;
	ld.const.f32 	%f46, [%rd2+4];
	fma.rn.f32 	%f100, %f46, %f45, %f100;
$L__BB0_9:
	add.s32 	%r59, %r87, 2;
	setp.gt.s32 	%p17, %r59, -1;
	setp.lt.s32 	%p18, %r59, %r42;
	and.pred  	%p19, %p17, %p18;
	and.pred  	%p20, %p1, %p19;
	not.pred 	%p21, %p20;
	@%p21 bra 	$L__BB0_11;
	add.s32 	%r60, %r86, 2;
	cvt.u64.u32 	%rd13, %r60;
	add.s64 	%rd14, %rd1, %rd13;
	ld.global.u8 	%rs3, [%rd14];
	cvt.rn.f32.u16 	%f47, %rs3;
	ld.const.f32 	%f48, [%rd2+8];
	fma.rn.f32 	%f100, %f48, %f47, %f100;
$L__BB0_11:
	add.s32 	%r61, %r87, 3;
	setp.gt.s32 	%p22, %r61, -1;
	setp.lt.s32 	%p23, %r61, %r42;
	and.pred  	%p24, %p22, %p23;
	and.pred  	%p25, %p1, %p24;
	not.pred 	%p26, %p25;
	@%p26 bra 	$L__BB0_13;
	add.s32 	%r62, %r86, 3;
	cvt.u64.u32 	%rd15, %r62;
	add.s64 	%rd16, %rd1, %rd15;
	ld.global.u8 	%rs4, [%rd16];
	cvt.rn.f32.u16 	%f49, %rs4;
	ld.const.f32 	%f50, [%rd2+12];
	fma.rn.f32 	%f100, %f50, %f49, %f100;
$L__BB0_13:
	add.s32 	%r63, %r87, 4;
	setp.gt.s32 	%p27, %r63, -1;
	setp.lt.s32 	%p28, %r63, %r42;
	and.pred  	%p29, %p27, %p28;
	and.pred  	%p30, %p1, %p29;
	not.pred 	%p31, %p30;
	@%p31 bra 	$L__BB0_15;
	add.s32 	%r64, %r86, 4;
	cvt.u64.u32 	%rd17, %r64;
	add.s64 	%rd18, %rd1, %rd17;
	ld.global.u8 	%rs5, [%rd18];
	cvt.rn.f32.u16 	%f51, %rs5;
	ld.const.f32 	%f52, [%rd2+16];
	fma.rn.f32 	%f100, %f52, %f51, %f100;
$L__BB0_15:
	add.s32 	%r65, %r87, 5;
	setp.gt.s32 	%p32, %r65, -1;
	setp.lt.s32 	%p33, %r65, %r42;
	and.pred  	%p34, %p32, %p33;
	and.pred  	%p35, %p1, %p34;
	not.pred 	%p36, %p35;
	@%p36 bra 	$L__BB0_17;
	add.s32 	%r66, %r86, 5;
	cvt.u64.u32 	%rd19, %r66;
	add.s64 	%rd20, %rd1, %rd19;
	ld.global.u8 	%rs6, [%rd20];
	cvt.rn.f32.u16 	%f53, %rs6;
	ld.const.f32 	%f54, [%rd2+20];
	fma.rn.f32 	%f100, %f54, %f53, %f100;
$L__BB0_17:
	add.s32 	%r67, %r87, 6;
	setp.gt.s32 	%p37, %r67, -1;
	setp.lt.s32 	%p38, %r67, %r42;
	and.pred  	%p39, %p37, %p38;
	and.pred  	%p40, %p1, %p39;
	not.pred 	%p41, %p40;
	@%p41 bra 	$L__BB0_19;
	add.s32 	%r68, %r86, 6;
	cvt.u64.u32 	%rd21, %r68;
	add.s64 	%rd22, %rd1, %rd21;
	ld.global.u8 	%rs7, [%rd22];
	cvt.rn.f32.u16 	%f55, %rs7;
	ld.const.f32 	%f56, [%rd2+24];
	fma.rn.f32 	%f100, %f56, %f55, %f100;
$L__BB0_19:
	add.s32 	%r69, %r87, 7;
	setp.gt.s32 	%p42, %r69, -1;
	setp.lt.s32 	%p43, %r69, %r42;
	and.pred  	%p44, %p42, %p43;
	and.pred  	%p45, %p1, %p44;
	not.pred 	%p46, %p45;
	@%p46 bra 	$L__BB0_21;
	add.s32 	%r70, %r86, 7;
	cvt.u64.u32 	%rd23, %r70;
	add.s64 	%rd24, %rd1, %rd23;
	ld.global.u8 	%rs8, [%rd24];
	cvt.rn.f32.u16 	%f57, %rs8;
	ld.const.f32 	%f58, [%rd2+28];
	fma.rn.f32 	%f100, %f58, %f57, %f100;
$L__BB0_21:
	add.s32 	%r89, %r89, 8;
	add.s32 	%r88, %r88, 8;
	add.s32 	%r87, %r87, 8;
	add.s32 	%r86, %r86, 8;
	add.s32 	%r85, %r85, 8;
	setp.ne.s32 	%p47, %r88, 0;
	@%p47 bra 	$L__BB0_5;
	add.s32 	%r91, %r89, -3;
$L__BB0_23:
	setp.eq.s32 	%p48, %r7, 0;
	@%p48 bra 	$L__BB0_44;
	add.s32 	%r71, %r7, -1;
	setp.lt.u32 	%p49, %r71, 3;
	@%p49 bra 	$L__BB0_34;
	add.s32 	%r30, %r91, %r2;
	setp.gt.s32 	%p50, %r30, -1;
	setp.lt.s32 	%p51, %r30, %r42;
	and.pred  	%p52, %p50, %p51;
	and.pred  	%p54, %p1, %p52;
	add.s32 	%r72, %r15, %r91;
	mul.wide.s32 	%rd25, %r72, 4;
	add.s64 	%rd3, %rd44, %rd25;
	not.pred 	%p55, %p54;
	@%p55 bra 	$L__BB0_27;
	add.s32 	%r73, %r30, %r13;
	cvt.u64.u32 	%rd27, %r73;
	add.s64 	%rd28, %rd1, %rd27;
	ld.global.u8 	%rs9, [%rd28];
	cvt.rn.f32.u16 	%f60, %rs9;
	ld.const.f32 	%f61, [%rd3];
	fma.rn.f32 	%f100, %f61, %f60, %f100;
$L__BB0_27:
	add.s32 	%r31, %r30, 1;
	setp.gt.s32 	%p56, %r31, -1;
	setp.lt.s32 	%p57, %r31, %r42;
	and.pred  	%p58, %p56, %p57;
	and.pred  	%p59, %p1, %p58;
	not.pred 	%p60, %p59;
	@%p60 bra 	$L__BB0_29;
	add.s32 	%r74, %r31, %r13;
	cvt.u64.u32 	%rd29, %r74;
	add.s64 	%rd30, %rd1, %rd29;
	ld.global.u8 	%rs10, [%rd30];
	cvt.rn.f32.u16 	%f62, %rs10;
	ld.const.f32 	%f63, [%rd3+4];
	fma.rn.f32 	%f100, %f63, %f62, %f100;
$L__BB0_29:
	add.s32 	%r32, %r30, 2;
	setp.gt.s32 	%p61, %r32, -1;
	setp.lt.s32 	%p62, %r32, %r42;
	and.pred  	%p63, %p61, %p62;
	and.pred  	%p64, %p1, %p63;
	not.pred 	%p65, %p64;
	@%p65 bra 	$L__BB0_31;
	add.s32 	%r75, %r32, %r13;
	cvt.u64.u32 	%rd31, %r75;
	add.s64 	%rd32, %rd1, %rd31;
	ld.global.u8 	%rs11, [%rd32];
	cvt.rn.f32.u16 	%f64, %rs11;
	ld.const.f32 	%f65, [%rd3+8];
	fma.rn.f32 	%f100, %f65, %f64, %f100;
$L__BB0_31:
	add.s32 	%r33, %r30, 3;
	setp.gt.s32 	%p66, %r33, -1;
	setp.lt.s32 	%p67, %r33, %r42;
	and.pred  	%p68, %p66, %p67;
	and.pred  	%p69, %p1, %p68;
	not.pred 	%p70, %p69;
	@%p70 bra 	$L__BB0_33;
	add.s32 	%r76, %r33, %r13;
	cvt.u64.u32 	%rd33, %r76;
	add.s64 	%rd34, %rd1, %rd33;
	ld.global.u8 	%rs12, [%rd34];
	cvt.rn.f32.u16 	%f66, %rs12;
	ld.const.f32 	%f67, [%rd3+12];
	fma.rn.f32 	%f100, %f67, %f66, %f100;
$L__BB0_33:
	add.s32 	%r91, %r91, 4;
$L__BB0_34:
	setp.eq.s32 	%p71, %r8, 0;
	@%p71 bra 	$L__BB0_44;
	setp.eq.s32 	%p72, %r8, 1;
	@%p72 bra 	$L__BB0_41;
	add.s32 	%r36, %r91, %r2;
	setp.gt.s32 	%p73, %r36, -1;
	setp.lt.s32 	%p74, %r36, %r42;
	and.pred  	%p75, %p73, %p74;
	and.pred  	%p77, %p1, %p75;
	add.s32 	%r77, %r15, %r91;
	mul.wide.s32 	%rd35, %r77, 4;
	add.s64 	%rd4, %rd44, %rd35;
	not.pred 	%p78, %p77;
	@%p78 bra 	$L__BB0_38;
	add.s32 	%r78, %r36, %r13;
	cvt.u64.u32 	%rd37, %r78;
	add.s64 	%rd38, %rd1, %rd37;
	ld.global.u8 	%rs13, [%rd38];
	cvt.rn.f32.u16 	%f69, %rs13;
	ld.const.f32 	%f70, [%rd4];
	fma.rn.f32 	%f100, %f70, %f69, %f100;
$L__BB0_38:
	add.s32 	%r37, %r36, 1;
	setp.gt.s32 	%p79, %r37, -1;
	setp.lt.s32 	%p80, %r37, %r42;
	and.pred  	%p81, %p79, %p80;
	and.pred  	%p82, %p1, %p81;
	not.pred 	%p83, %p82;
	@%p83 bra 	$L__BB0_40;
	add.s32 	%r79, %r37, %r13;
	cvt.u64.u32 	%rd39, %r79;
	add.s64 	%rd40, %rd1, %rd39;
	ld.global.u8 	%rs14, [%rd40];
	cvt.rn.f32.u16 	%f71, %rs14;
	ld.const.f32 	%f72, [%rd4+4];
	fma.rn.f32 	%f100, %f72, %f71, %f100;
$L__BB0_40:
	add.s32 	%r91, %r91, 2;
$L__BB0_41:
	setp.ne.s32 	%p84, %r9, 0;
	@%p84 bra 	$L__BB0_44;
	add.s32 	%r40, %r91, %r2;
	setp.gt.s32 	%p85, %r40, -1;
	setp.lt.s32 	%p86, %r40, %r42;
	and.pred  	%p87, %p85, %p86;
	and.pred  	%p89, %p1, %p87;
	not.pred 	%p90, %p89;
	@%p90 bra 	$L__BB0_44;
	add.s32 	%r80, %r40, %r13;
	cvt.u64.u32 	%rd41, %r80;
	add.s64 	%rd42, %rd1, %rd41;
	ld.global.u8 	%rs15, [%rd42];
	cvt.rn.f32.u16 	%f73, %rs15;
	add.s32 	%r81, %r15, %r91;
	mul.wide.s32 	%rd43, %r81, 4;
	add.s64 	%rd45, %rd44, %rd43;
	ld.const.f32 	%f74, [%rd45];
	fma.rn.f32 	%f100, %f74, %f73, %f100;
$L__BB0_44:
	add.s32 	%r84, %r12, 1;
	setp.ne.s32 	%p91, %r12, %r5;
	@%p91 bra 	$L__BB0_3;
$L__BB0_45:
	max.f32 	%f75, %f100, 0f00000000;
	min.f32 	%f76, %f75, 0f437F0000;
	add.f32 	%f77, %f76, 0f3F000000;
	cvt.rzi.u32.f32 	%r82, %f77;
	mad.lo.s32 	%r83, %r42, %r1, %r2;
	cvt.s64.s32 	%rd46, %r83;
	cvta.to.global.u64 	%rd47, %rd5;
	add.s64 	%rd48, %rd47, %rd46;
	st.global.u8 	[%rd48], %r82;
$L__BB0_46:
	ret;

}


// ===== COMPILED SASS (sm_100) =====

	.target	sm_100

	.elftype	@"ET_EXEC"


//--------------------- .note.nv.tkinfo           --------------------------
	.section	.note.nv.tkinfo,"",@"SHT_NOTE"
	.sectionflags	@"SHF_NOTE_NV_TKINFO"
	.tkinfo
        /*0018*/ 	.word	0x00000002
        /*0030*/ 	.string	""
        /*0030*/ 	.string	"ptxas"
        /*0030*/ 	.string	"Cuda compilation tools, release 13.0, V13.0.88"
        /*0030*/ 	.string	"Build cuda_13.0.r13.0/compiler.36424714_0"
        /*0030*/ 	.string	"-arch sm_100 -m 64 "



//--------------------- .note.nv.cuinfo           --------------------------
	.section	.note.nv.cuinfo,"",@"SHT_NOTE"
	.sectionflags	@"SHF_NOTE_NV_CUINFO"
        /*0018*/ 	.short	0x0002
        /*001a*/ 	.short	0x0064
        /*001c*/ 	.short	0x0082
	.zero		2


//--------------------- .nv.info                  --------------------------
	.section	.nv.info,"",@"SHT_CUDA_INFO"
	.align	4


	//----- nvinfo : EIATTR_REGCOUNT
	.align		4
        /*0000*/ 	.byte	0x04, 0x2f
        /*0002*/ 	.short	(.L_2 - .L_1)
	.align		4
.L_1:
        /*0004*/ 	.word	index@(_Z13convolution2DPKhPhii)
        /*0008*/ 	.word	0x00000020


	//----- nvinfo : EIATTR_FRAME_SIZE
	.align		4
.L_2:
        /*000c*/ 	.byte	0x04, 0x11
        /*000e*/ 	.short	(.L_4 - .L_3)
	.align		4
.L_3:
        /*0010*/ 	.word	index@(_Z13convolution2DPKhPhii)
        /*0014*/ 	.word	0x00000000


	//----- nvinfo : EIATTR_MIN_STACK_SIZE
	.align		4
.L_4:
        /*0018*/ 	.byte	0x04, 0x12
        /*001a*/ 	.short	(.L_6 - .L_5)
	.align		4
.L_5:
        /*001c*/ 	.word	index@(_Z13convolution2DPKhPhii)
        /*0020*/ 	.word	0x00000000
.L_6:


//--------------------- .nv.compat                --------------------------
	.section	.nv.compat,"",@"SHT_CUDA_COMPAT_INFO"
	.align	4
        /*0000*/ 	.byte	0x02, 0x09, 0x00, 0x00, 0x02, 0x02, 0x01, 0x00, 0x02, 0x05, 0x05, 0x00, 0x03, 0x07, 0x01, 0x01
        /*0010*/ 	.byte	0x02, 0x03, 0x00, 0x00, 0x02, 0x06, 0x01, 0x00, 0x04, 0x0b, 0x08, 0x00, 0x09, 0x00, 0x00, 0x00
        /*0020*/ 	.byte	0x00, 0x00, 0x00, 0x00


//--------------------- .nv.info._Z13convolution2DPKhPhii --------------------------
	.section	.nv.info._Z13convolution2DPKhPhii,"",@"SHT_CUDA_INFO"
	.sectionflags	@""
	.align	4


	//----- nvinfo : EIATTR_CUDA_API_VERSION
	.align		4
        /*0000*/ 	.byte	0x04, 0x37
        /*0002*/ 	.short	(.L_8 - .L_7)
.L_7:
        /*0004*/ 	.word	0x00000082


	//----- nvinfo : EIATTR_KPARAM_INFO
	.align		4
.L_8:
        /*0008*/ 	.byte	0x04, 0x17
        /*000a*/ 	.short	(.L_10 - .L_9)
.L_9:
        /*000c*/ 	.word	0x00000000
        /*0010*/ 	.short	0x0003
        /*0012*/ 	.short	0x0014
        /*0014*/ 	.byte	0x00, 0xf0, 0x11, 0x00


	//----- nvinfo : EIATTR_KPARAM_INFO
	.align		4
.L_10:
        /*0018*/ 	.byte	0x04, 0x17
        /*001a*/ 	.short	(.L_12 - .L_11)
.L_11:
        /*001c*/ 	.word	0x00000000
        /*0020*/ 	.short	0x0002
        /*0022*/ 	.short	0x0010
        /*0024*/ 	.byte	0x00, 0xf0, 0x11, 0x00


	//----- nvinfo : EIATTR_KPARAM_INFO
	.align		4
.L_12:
        /*0028*/ 	.byte	0x04, 0x17
        /*002a*/ 	.short	(.L_14 - .L_13)
.L_13:
        /*002c*/ 	.word	0x00000000
        /*0030*/ 	.short	0x0001
        /*0032*/ 	.short	0x0008
        /*0034*/ 	.byte	0x00, 0xf5, 0x21, 0x00


	//----- nvinfo : EIATTR_KPARAM_INFO
	.align		4
.L_14:
        /*0038*/ 	.byte	0x04, 0x17
        /*003a*/ 	.short	(.L_16 - .L_15)
.L_15:
        /*003c*/ 	.word	0x00000000
        /*0040*/ 	.short	0x0000
        /*0042*/ 	.short	0x0000
        /*0044*/ 	.byte	0x00, 0xf5, 0x21, 0x00


	//----- nvinfo : EIATTR_SPARSE_MMA_MASK
	.align		4
.L_16:
        /*0048*/ 	.byte	0x03, 0x50
        /*004a*/ 	.short	0x0000


	//----- nvinfo : EIATTR_MAXREG_COUNT
	.align		4
        /*004c*/ 	.byte	0x03, 0x1b
        /*004e*/ 	.short	0x00ff


	//----- nvinfo : EIATTR_MERCURY_ISA_VERSION
	.align		4
        /*0050*/ 	.byte	0x03, 0x5f
        /*0052*/ 	.short	0x0101


	//----- nvinfo : EIATTR_VRC_CTA_INIT_COUNT
	.align		4
        /*0054*/ 	.byte	0x02, 0x4a
	.zero		1
	.zero		1


	//----- nvinfo : EIATTR_EXIT_INSTR_OFFSETS
	.align		4
        /*0058*/ 	.byte	0x04, 0x1c
        /*005a*/ 	.short	(.L_18 - .L_17)


	//   ....[0]....
.L_17:
        /*005c*/ 	.word	0x000000c0


	//   ....[1]....
        /*0060*/ 	.word	0x00001100


	//----- nvinfo : EIATTR_CRS_STACK_SIZE
	.align		4
.L_18:
        /*0064*/ 	.byte	0x04, 0x1e
        /*0066*/ 	.short	(.L_20 - .L_19)
.L_19:
        /*0068*/ 	.word	0x00000000


	//----- nvinfo : EIATTR_CBANK_PARAM_SIZE
	.align		4
.L_20:
        /*006c*/ 	.byte	0x03, 0x19
        /*006e*/ 	.short	0x0018


	//----- nvinfo : EIATTR_PARAM_CBANK
	.align		4
        /*0070*/ 	.byte	0x04, 0x0a
        /*0072*/ 	.short	(.L_22 - .L_21)
	.align		4
.L_21:
        /*0074*/ 	.word	index@(.nv.constant0._Z13convolution2DPKhPhii)
        /*0078*/ 	.short	0x0380
        /*007a*/ 	.short	0x0018


	//----- nvinfo : EIATTR_SW_WAR
	.align		4
.L_22:
        /*007c*/ 	.byte	0x04, 0x36
        /*007e*/ 	.short	(.L_24 - .L_23)
.L_23:
        /*0080*/ 	.word	0x00000008
.L_24:


//--------------------- .nv.callgraph             --------------------------
	.section	.nv.callgraph,"",@"SHT_CUDA_CALLGRAPH"
	.align	4
	.sectionentsize	8
	.align		4
        /*0000*/ 	.word	0x00000000
	.align		4
        /*0004*/ 	.word	0xffffffff
	.align		4
        /*0008*/ 	.word	0x00000000
	.align		4
        /*000c*/ 	.word	0xfffffffe
	.align		4
        /*0010*/ 	.word	0x00000000
	.align		4
        /*0014*/ 	.word	0xfffffffd
	.align		4
        /*0018*/ 	.word	0x00000000
	.align		4
        /*001c*/ 	.word	0xfffffffc


//--------------------- .nv.constant3             --------------------------
	.section	.nv.constant3,"a",@progbits
	.align	4
.nv.constant3:
	.type		d_filter,@object
	.size		d_filter,(.L_0 - d_filter)
d_filter:
	.zero		196
.L_0:


//--------------------- .text._Z13convolution2DPKhPhii --------------------------
	.section	.text._Z13convolution2DPKhPhii,"ax",@progbits
	.align	128
        .global         _Z13convolution2DPKhPhii
        .type           _Z13convolution2DPKhPhii,@function
        .size           _Z13convolution2DPKhPhii,(.L_x_9 - _Z13convolution2DPKhPhii)
        .other          _Z13convolution2DPKhPhii,@"STO_CUDA_ENTRY STV_DEFAULT"
_Z13convolution2DPKhPhii:
.text._Z13convolution2DPKhPhii:
[----:B------:R-:W-:Y:S01]  /*0000*/  LDC R1, c[0x0][0x37c] ;  /* 0x0000df00ff017b82 */ /* 0x000fe20000000800 */
[----:B------:R-:W0:Y:S07]  /*0010*/  S2R R3, SR_TID.Y ;  /* 0x0000000000037919 */ /* 0x000e2e0000002200 */
[----:B------:R-:W0:Y:S01]  /*0020*/  LDC R18, c[0x0][0x364] ;  /* 0x0000d900ff127b82 */ /* 0x000e220000000800 */
[----:B------:R-:W1:Y:S01]  /*0030*/  LDCU UR4, c[0x0][0x390] ;  /* 0x00007200ff0477ac */ /* 0x000e620008000800 */
[----:B------:R-:W2:Y:S06]  /*0040*/  S2R R0, SR_TID.X ;  /* 0x0000000000007919 */ /* 0x000eac0000002100 */
[----:B------:R-:W0:Y:S08]  /*0050*/  S2UR UR5, SR_CTAID.Y ;  /* 0x00000000000579c3 */ /* 0x000e300000002600 */
[----:B------:R-:W2:Y:S08]  /*0060*/  S2UR UR6, SR_CTAID.X ;  /* 0x00000000000679c3 */ /* 0x000eb00000002500 */
[----:B------:R-:W2:Y:S01]  /*0070*/  LDC R19, c[0x0][0x360] ;  /* 0x0000d800ff137b82 */ /* 0x000ea20000000800 */
[----:B0-----:R-:W-:-:S02]  /*0080*/  IMAD R18, R18, UR5, R3 ;  /* 0x0000000512127c24 */ /* 0x001fc4000f8e0203 */
[----:B--2---:R-:W-:-:S05]  /*0090*/  IMAD R19, R19, UR6, R0 ;  /* 0x0000000613137c24 */ /* 0x004fca000f8e0200 */
[----:B------:R-:W-:-:S04]  /*00a0*/  VIMNMX R0, PT, PT, R18, R19, !PT ;  /* 0x0000001312007248 */ /* 0x000fc80007fe0100 */
[----:B-1----:R-:W-:-:S13]  /*00b0*/  ISETP.GE.AND P0, PT, R0, UR4, PT ;  /* 0x0000000400007c0c */ /* 0x002fda000bf06270 */
[----:B------:R-:W-:Y:S05]  /*00c0*/  @P0 EXIT ;  /* 0x000000000000094d */ /* 0x000fea0003800000 */
[----:B------:R-:W0:Y:S01]  /*00d0*/  LDC R2, c[0x0][0x394] ;  /* 0x0000e500ff027b82 */ /* 0x000e220000000800 */
[----:B------:R-:W1:Y:S01]  /*00e0*/  LDCU.64 UR6, c[0x0][0x358] ;  /* 0x00006b00ff0677ac */ /* 0x000e620008000a00 */
[----:B------:R-:W-:Y:S01]  /*00f0*/  IMAD.MOV.U32 R0, RZ, RZ, RZ ;  /* 0x000000ffff007224 */ /* 0x000fe200078e00ff */
[C---:B0-----:R-:W-:Y:S02]  /*0100*/  ISETP.GE.AND P0, PT, R2.reuse, -0x1, PT ;  /* 0xffffffff0200780c */ /* 0x041fe40003f06270 */
[----:B------:R-:W-:-:S11]  /*0110*/  LEA.HI R2, R2, R2, RZ, 0x1 ;  /* 0x0000000202027211 */ /* 0x000fd600078f08ff */
[----:B-1----:R-:W-:Y:S05]  /*0120*/  @!P0 BRA `(.L_x_0) ;  /* 0x0000000c00d08947 */ /* 0x002fea0003800000 */
[----:B------:R-:W-:Y:S01]  /*0130*/  SHF.R.S32.HI R2, RZ, 0x1, R2 ;  /* 0x00000001ff027819 */ /* 0x000fe20000011402 */
[----:B------:R-:W-:-:S03]  /*0140*/  IMAD.MOV.U32 R0, RZ, RZ, RZ ;  /* 0x000000ffff007224 */ /* 0x000fc600078e00ff */
[----:B------:R-:W-:Y:S01]  /*0150*/  IABS R3, R2 ;  /* 0x0000000200037213 */ /* 0x000fe20000000000 */
[----:B------:R-:W-:Y:S01]  /*0160*/  IMAD.MOV R4, RZ, RZ, -R2 ;  /* 0x000000ffff047224 */ /* 0x000fe200078e0a02 */
[----:B------:R-:W-:-:S03]  /*0170*/  IADD3 R5, PT, PT, -R2, 0x3, RZ ;  /* 0x0000000302057810 */ /* 0x000fc60007ffe1ff */
[----:B------:R-:W-:Y:S02]  /*0180*/  IMAD.IADD R3, R2, 0x1, R3 ;  /* 0x0000000102037824 */ /* 0x000fe400078e0203 */
[----:B------:R-:W-:Y:S02]  /*0190*/  IMAD.MOV.U32 R7, RZ, RZ, R4 ;  /* 0x000000ffff077224 */ /* 0x000fe400078e0004 */
[----:B------:R-:W-:-:S05]  /*01a0*/  VIADD R8, R3, 0x1 ;  /* 0x0000000103087836 */ /* 0x000fca0000000000 */
[C---:B------:R-:W-:Y:S02]  /*01b0*/  LOP3.LUT R9, R8.reuse, 0xfffffff8, RZ, 0xc0, !PT ;  /* 0xfffffff808097812 */ /* 0x040fe400078ec0ff */
[C---:B------:R-:W-:Y:S02]  /*01c0*/  LOP3.LUT R6, R8.reuse, 0x7, RZ, 0xc0, !PT ;  /* 0x0000000708067812 */ /* 0x040fe400078ec0ff */
[----:B------:R-:W-:Y:S01]  /*01d0*/  LOP3.LUT R8, R8, 0x3, RZ, 0xc0, !PT ;  /* 0x0000000308087812 */ /* 0x000fe200078ec0ff */
[----:B------:R-:W-:-:S07]  /*01e0*/  IMAD.MOV R9, RZ, RZ, -R9 ;  /* 0x000000ffff097224 */ /* 0x000fce00078e0a09 */
.L_x_7:
[----:B------:R-:W0:Y:S01]  /*01f0*/  LDCU.64 UR4, c[0x0][0x390] ;  /* 0x00007200ff0477ac */ /* 0x000e220008000a00 */
[----:B------:R-:W-:Y:S01]  /*0200*/  ISETP.GE.U32.AND P1, PT, R3, 0x7, PT ;  /* 0x000000070300780c */ /* 0x000fe20003f26070 */
[--C-:B------:R-:W-:Y:S01]  /*0210*/  IMAD.IADD R10, R18, 0x1, R7.reuse ;  /* 0x00000001120a7824 */ /* 0x100fe200078e0207 */
[----:B------:R-:W-:Y:S01]  /*0220*/  IABS R12, R2 ;  /* 0x00000002000c7213 */ /* 0x000fe20000000000 */
[----:B------:R-:W-:Y:S02]  /*0230*/  IMAD.IADD R11, R2, 0x1, R7 ;  /* 0x00000001020b7824 */ /* 0x000fe400078e0207 */
[----:B------:R-:W-:Y:S01]  /*0240*/  IMAD.MOV.U32 R22, RZ, RZ, R4 ;  /* 0x000000ffff167224 */ /* 0x000fe200078e0004 */
[C---:B------:R-:W-:Y:S01]  /*0250*/  ISETP.NE.AND P5, PT, R7.reuse, R12, PT ;  /* 0x0000000c0700720c */ /* 0x040fe20003fa5270 */
[----:B------:R-:W-:Y:S01]  /*0260*/  VIADD R7, R7, 0x1 ;  /* 0x0000000107077836 */ /* 0x000fe20000000000 */
[----:B0-----:R-:W-:Y:S01]  /*0270*/  ISETP.GE.AND P0, PT, R10, UR4, PT ;  /* 0x000000040a007c0c */ /* 0x001fe2000bf06270 */
[----:B------:R-:W-:-:S03]  /*0280*/  IMAD R13, R11, UR5, RZ ;  /* 0x000000050b0d7c24 */ /* 0x000fc6000f8e02ff */
[----:B------:R-:W-:Y:S01]  /*0290*/  ISETP.GT.AND P0, PT, R10, -0x1, !P0 ;  /* 0xffffffff0a00780c */ /* 0x000fe20004704270 */
[----:B------:R-:W-:Y:S01]  /*02a0*/  IMAD.IADD R11, R2, 0x1, R13 ;  /* 0x00000001020b7824 */ /* 0x000fe200078e020d */
[----:B------:R-:W-:Y:S11]  /*02b0*/  @!P1 BRA `(.L_x_1) ;  /* 0x0000000400b89947 */ /* 0x000ff60003800000 */
[----:B------:R-:W-:Y:S01]  /*02c0*/  IMAD.IADD R25, R19, 0x1, -R2 ;  /* 0x0000000113197824 */ /* 0x000fe200078e0a02 */
[----:B------:R-:W0:Y:S01]  /*02d0*/  LDCU UR5, c[0x0][0x390] ;  /* 0x00007200ff0577ac */ /* 0x000e220008000800 */
[----:B------:R-:W-:Y:S02]  /*02e0*/  IMAD.MOV.U32 R22, RZ, RZ, R13 ;  /* 0x000000ffff167224 */ /* 0x000fe400078e000d */
[----:B------:R-:W-:Y:S02]  /*02f0*/  IMAD R23, R10, UR4, R25 ;  /* 0x000000040a177c24 */ /* 0x000fe4000f8e0219 */
[----:B------:R-:W-:Y:S02]  /*0300*/  IMAD.MOV.U32 R21, RZ, RZ, R9 ;  /* 0x000000ffff157224 */ /* 0x000fe400078e0009 */
[----:B------:R-:W-:-:S07]  /*0310*/  IMAD.MOV.U32 R20, RZ, RZ, R5 ;  /* 0x000000ffff147224 */ /* 0x000fce00078e0005 */
.L_x_2:
[----:B0-----:R-:W-:Y:S01]  /*0320*/  UMOV UR4, UR5 ;  /* 0x0000000500047c82 */ /* 0x001fe20008000000 */
[C---:B------:R-:W-:Y:S01]  /*0330*/  VIADD R12, R25.reuse, 0x1 ;  /* 0x00000001190c7836 */ /* 0x040fe20000000000 */
[----:B------:R-:W-:-:S04]  /*0340*/  ISETP.GE.AND P1, PT, R25, UR4, PT ;  /* 0x0000000419007c0c */ /* 0x000fc8000bf26270 */
[C---:B------:R-:W-:Y:S02]  /*0350*/  ISETP.GT.AND P1, PT, R25.reuse, -0x1, !P1 ;  /* 0xffffffff1900780c */ /* 0x040fe40004f24270 */
[C---:B------:R-:W-:Y:S02]  /*0360*/  ISETP.GE.AND P2, PT, R12.reuse, UR4, PT ;  /* 0x000000040c007c0c */ /* 0x040fe4000bf46270 */
[----:B------:R-:W-:Y:S02]  /*0370*/  PLOP3.LUT P1, PT, P0, P1, PT, 0x80, 0x8 ;  /* 0x000000000008781c */ /* 0x000fe40000723070 */
[----:B------:R-:W-:Y:S01]  /*0380*/  ISETP.GT.AND P2, PT, R12, -0x1, !P2 ;  /* 0xffffffff0c00780c */ /* 0x000fe20005744270 */
[----:B------:R-:W-:-:S03]  /*0390*/  VIADD R12, R25, 0x2 ;  /* 0x00000002190c7836 */ /* 0x000fc60000000000 */
[----:B------:R-:W-:Y:S02]  /*03a0*/  PLOP3.LUT P2, PT, P0, P2, PT, 0x80, 0x8 ;  /* 0x000000000008781c */ /* 0x000fe40000745070 */
[----:B------:R-:W-:-:S04]  /*03b0*/  ISETP.GE.AND P3, PT, R12, UR4, PT ;  /* 0x000000040c007c0c */ /* 0x000fc8000bf66270 */
[----:B------:R-:W-:Y:S01]  /*03c0*/  ISETP.GT.AND P3, PT, R12, -0x1, !P3 ;  /* 0xffffffff0c00780c */ /* 0x000fe20005f64270 */
[----:B------:R-:W0:Y:S03]  /*03d0*/  @P1 LDC.64 R14, c[0x0][0x380] ;  /* 0x0000e000ff0e1b82 */ /* 0x000e260000000a00 */
[----:B------:R-:W-:-:S05]  /*03e0*/  PLOP3.LUT P3, PT, P0, P3, PT, 0x80, 0x8 ;  /* 0x000000000008781c */ /* 0x000fca0000767070 */
[----:B------:R-:W1:Y:S01]  /*03f0*/  @P2 LDC.64 R12, c[0x0][0x380] ;  /* 0x0000e000ff0c2b82 */ /* 0x000e620000000a00 */
[----:B0-----:R-:W-:Y:S01]  /*0400*/  @P1 IADD3 R26, P4, PT, R23, R14, RZ ;  /* 0x0000000e171a1210 */ /* 0x001fe20007f9e0ff */
[----:B------:R-:W-:-:S04]  /*0410*/  VIADD R14, R25, 0x3 ;  /* 0x00000003190e7836 */ /* 0x000fc80000000000 */
[----:B------:R-:W-:Y:S01]  /*0420*/  @P1 IMAD.X R27, RZ, RZ, R15, P4 ;  /* 0x000000ffff1b1224 */ /* 0x000fe200020e060f */
[----:B------:R-:W-:-:S04]  /*0430*/  ISETP.GE.AND P4, PT, R14, UR4, PT ;  /* 0x000000040e007c0c */ /* 0x000fc8000bf86270 */
[----:B------:R-:W-:Y:S01]  /*0440*/  ISETP.GT.AND P4, PT, R14, -0x1, !P4 ;  /* 0xffffffff0e00780c */ /* 0x000fe20006784270 */
[----:B------:R0:W2:Y:S01]  /*0450*/  @P1 LDG.E.U8 R26, desc[UR6][R26.64] ;  /* 0x000000061a1a1981 */ /* 0x0000a2000c1e1100 */
[----:B------:R-:W3:Y:S01]  /*0460*/  @P3 LDC.64 R14, c[0x0][0x380] ;  /* 0x0000e000ff0e3b82 */ /* 0x000ee20000000a00 */
[----:B------:R-:W-:Y:S01]  /*0470*/  @P2 VIADD R17, R23, 0x1 ;  /* 0x0000000117112836 */ /* 0x000fe20000000000 */
[----:B------:R-:W-:-:S04]  /*0480*/  PLOP3.LUT P4, PT, P0, P4, PT, 0x80, 0x8 ;  /* 0x000000000008781c */ /* 0x000fc80000789070 */
[----:B-1----:R-:W-:-:S05]  /*0490*/  @P2 IADD3 R12, P6, PT, R17, R12, RZ ;  /* 0x0000000c110c2210 */ /* 0x002fca0007fde0ff */
[----:B------:R-:W-:-:S04]  /*04a0*/  @P2 IMAD.X R13, RZ, RZ, R13, P6 ;  /* 0x000000ffff0d2224 */ /* 0x000fc800030e060d */
[----:B------:R-:W1:Y:S01]  /*04b0*/  @P4 LDC.64 R16, c[0x0][0x380] ;  /* 0x0000e000ff104b82 */ /* 0x000e620000000a00 */
[----:B------:R2:W4:Y:S01]  /*04c0*/  @P2 LDG.E.U8 R12, desc[UR6][R12.64] ;  /* 0x000000060c0c2981 */ /* 0x000522000c1e1100 */
[C---:B------:R-:W-:Y:S02]  /*04d0*/  @P3 VIADD R29, R23.reuse, 0x2 ;  /* 0x00000002171d3836 */ /* 0x040fe40000000000 */
[----:B0-----:R-:W-:-:S03]  /*04e0*/  @P4 VIADD R27, R23, 0x3 ;  /* 0x00000003171b4836 */ /* 0x001fc60000000000 */
[----:B---3--:R-:W-:-:S05]  /*04f0*/  @P3 IADD3 R14, P6, PT, R29, R14, RZ ;  /* 0x0000000e1d0e3210 */ /* 0x008fca0007fde0ff */
[----:B------:R-:W-:-:S05]  /*0500*/  @P3 IMAD.X R15, RZ, RZ, R15, P6 ;  /* 0x000000ffff0f3224 */ /* 0x000fca00030e060f */
[----:B------:R4:W3:Y:S01]  /*0510*/  @P3 LDG.E.U8 R14, desc[UR6][R14.64] ;  /* 0x000000060e0e3981 */ /* 0x0008e2000c1e1100 */
[----:B-1----:R-:W-:-:S05]  /*0520*/  @P4 IADD3 R16, P6, PT, R27, R16, RZ ;  /* 0x000000101b104210 */ /* 0x002fca0007fde0ff */
[----:B------:R-:W-:-:S05]  /*0530*/  @P4 IMAD.X R17, RZ, RZ, R17, P6 ;  /* 0x000000ffff114224 */ /* 0x000fca00030e0611 */
[----:B------:R3:W5:Y:S01]  /*0540*/  @P4 LDG.E.U8 R16, desc[UR6][R16.64] ;  /* 0x0000000610104981 */ /* 0x000762000c1e1100 */
[----:B------:R-:W-:-:S04]  /*0550*/  IMAD.SHL.U32 R24, R22, 0x4, RZ ;  /* 0x0000000416187824 */ /* 0x000fc800078e00ff */
[----:B------:R-:W0:Y:S01]  /*0560*/  @P1 LDC R27, c[0x3][R24] ;  /* 0x00c00000181b1b82 */ /* 0x000e220000000800 */
[----:B--2---:R-:W-:-:S07]  /*0570*/  @P1 I2FP.F32.U32 R13, R26 ;  /* 0x0000001a000d1245 */ /* 0x004fce0000201000 */
[----:B------:R-:W1:Y:S01]  /*0580*/  @P2 LDC R26, c[0x3][R24+0x4] ;  /* 0x00c00100181a2b82 */ /* 0x000e620000000800 */
[----:B0-----:R-:W-:Y:S01]  /*0590*/  @P1 FFMA R0, R13, R27, R0 ;  /* 0x0000001b0d001223 */ /* 0x001fe20000000000 */
[----:B------:R-:W-:-:S06]  /*05a0*/  VIADD R27, R25, 0x4 ;  /* 0x00000004191b7836 */ /* 0x000fcc0000000000 */
[----:B------:R-:W0:Y:S01]  /*05b0*/  @P3 LDC R13, c[0x3][R24+0x8] ;  /* 0x00c00200180d3b82 */ /* 0x000e220000000800 */
[----:B------:R-:W-:-:S04]  /*05c0*/  ISETP.GE.AND P1, PT, R27, UR4, PT ;  /* 0x000000041b007c0c */ /* 0x000fc8000bf26270 */
[----:B------:R-:W-:Y:S02]  /*05d0*/  ISETP.GT.AND P1, PT, R27, -0x1, !P1 ;  /* 0xffffffff1b00780c */ /* 0x000fe40004f24270 */
[----:B----4-:R-:W-:Y:S02]  /*05e0*/  @P2 I2FP.F32.U32 R15, R12 ;  /* 0x0000000c000f2245 */ /* 0x010fe40000201000 */
[----:B------:R-:W2:Y:S01]  /*05f0*/  @P4 LDC R12, c[0x3][R24+0xc] ;  /* 0x00c00300180c4b82 */ /* 0x000ea20000000800 */
[----:B------:R-:W-:Y:S02]  /*0600*/  PLOP3.LUT P1, PT, P0, P1, PT, 0x80, 0x8 ;  /* 0x000000000008781c */ /* 0x000fe40000723070 */
[----:B-1----:R-:W-:Y:S01]  /*0610*/  @P2 FFMA R0, R15, R26, R0 ;  /* 0x0000001a0f002223 */ /* 0x002fe20000000000 */
[----:B------:R-:W-:-:S05]  /*0620*/  VIADD R15, R25, 0x5 ;  /* 0x00000005190f7836 */ /* 0x000fca0000000000 */
[----:B------:R-:W-:-:S05]  /*0630*/  ISETP.GE.AND P2, PT, R15, UR4, PT ;  /* 0x000000040f007c0c */ /* 0x000fca000bf46270 */
[----:B------:R-:W-:Y:S01]  /*0640*/  @P1 VIADD R27, R23, 0x4 ;  /* 0x00000004171b1836 */ /* 0x000fe20000000000 */
[----:B---3--:R-:W-:Y:S02]  /*0650*/  @P3 I2FP.F32.U32 R17, R14 ;  /* 0x0000000e00113245 */ /* 0x008fe40000201000 */
[----:B------:R-:W-:Y:S02]  /*0660*/  ISETP.GT.AND P2, PT, R15, -0x1, !P2 ;  /* 0xffffffff0f00780c */ /* 0x000fe40005744270 */
[----:B------:R-:W1:Y:S01]  /*0670*/  @P1 LDC.64 R14, c[0x0][0x380] ;  /* 0x0000e000ff0e1b82 */ /* 0x000e620000000a00 */
[----:B0-----:R-:W-:Y:S01]  /*0680*/  @P3 FFMA R0, R17, R13, R0 ;  /* 0x0000000d11003223 */ /* 0x001fe20000000000 */
[----:B------:R-:W-:Y:S01]  /*0690*/  PLOP3.LUT P2, PT, P0, P2, PT, 0x80, 0x8 ;  /* 0x000000000008781c */ /* 0x000fe20000745070 */
[----:B------:R-:W-:-:S05]  /*06a0*/  VIADD R17, R25, 0x6 ;  /* 0x0000000619117836 */ /* 0x000fca0000000000 */
[----:B------:R-:W-:Y:S02]  /*06b0*/  ISETP.GE.AND P3, PT, R17, UR4, PT ;  /* 0x0000000411007c0c */ /* 0x000fe4000bf66270 */
[----:B-----5:R-:W-:Y:S01]  /*06c0*/  @P4 I2FP.F32.U32 R13, R16 ;  /* 0x00000010000d4245 */ /* 0x020fe20000201000 */
[----:B------:R-:W-:Y:S01]  /*06d0*/  VIADD R16, R25, 0x7 ;  /* 0x0000000719107836 */ /* 0x000fe20000000000 */
[----:B------:R-:W-:-:S03]  /*06e0*/  ISETP.GT.AND P3, PT, R17, -0x1, !P3 ;  /* 0xffffffff1100780c */ /* 0x000fc60005f64270 */
[----:B--2---:R-:W-:Y:S01]  /*06f0*/  @P4 FFMA R0, R13, R12, R0 ;  /* 0x0000000c0d004223 */ /* 0x004fe20000000000 */
[C---:B------:R-:W-:Y:S01]  /*0700*/  ISETP.GE.AND P4, PT, R16.reuse, UR4, PT ;  /* 0x0000000410007c0c */ /* 0x040fe2000bf86270 */
[----:B------:R-:W0:Y:S01]  /*0710*/  @P2 LDC.64 R12, c[0x0][0x380] ;  /* 0x0000e000ff0c2b82 */ /* 0x000e220000000a00 */
[----:B------:R-:W-:Y:S02]  /*0720*/  PLOP3.LUT P3, PT, P0, P3, PT, 0x80, 0x8 ;  /* 0x000000000008781c */ /* 0x000fe40000767070 */
[----:B------:R-:W-:Y:S02]  /*0730*/  ISETP.GT.AND P4, PT, R16, -0x1, !P4 ;  /* 0xffffffff1000780c */ /* 0x000fe40006784270 */
[----:B-1----:R-:W-:Y:S02]  /*0740*/  @P1 IADD3 R26, P6, PT, R27, R14, RZ ;  /* 0x0000000e1b1a1210 */ /* 0x002fe40007fde0ff */
[----:B------:R-:W-:Y:S01]  /*0750*/  PLOP3.LUT P4, PT, P0, P4, PT, 0x80, 0x8 ;  /* 0x000000000008781c */ /* 0x000fe20000789070 */
[----:B------:R-:W-:-:S02]  /*0760*/  @P2 VIADD R17, R23, 0x5 ;  /* 0x0000000517112836 */ /* 0x000fc40000000000 */
[----:B------:R-:W-:-:S04]  /*0770*/  @P1 IMAD.X R27, RZ, RZ, R15, P6 ;  /* 0x000000ffff1b1224 */ /* 0x000fc800030e060f */
[----:B------:R-:W1:Y:S01]  /*0780*/  @P3 LDC.64 R14, c[0x0][0x380] ;  /* 0x0000e000ff0e3b82 */ /* 0x000e620000000a00 */
[----:B------:R-:W2:Y:S01]  /*0790*/  @P1 LDG.E.U8 R26, desc[UR6][R26.64] ;  /* 0x000000061a1a1981 */ /* 0x000ea2000c1e1100 */
[----:B0-----:R-:W-:-:S06]  /*07a0*/  @P2 IADD3 R12, P6, PT, R17, R12, RZ ;  /* 0x0000000c110c2210 */ /* 0x001fcc0007fde0ff */
[----:B------:R-:W0:Y:S01]  /*07b0*/  @P4 LDC.64 R16, c[0x0][0x380] ;  /* 0x0000e000ff104b82 */ /* 0x000e220000000a00 */
[----:B------:R-:W-:Y:S02]  /*07c0*/  @P3 VIADD R29, R23, 0x6 ;  /* 0x00000006171d3836 */ /* 0x000fe40000000000 */
[----:B------:R-:W-:-:S05]  /*07d0*/  @P2 IMAD.X R13, RZ, RZ, R13, P6 ;  /* 0x000000ffff0d2224 */ /* 0x000fca00030e060d */
[----:B------:R-:W3:Y:S01]  /*07e0*/  @P2 LDG.E.U8 R12, desc[UR6][R12.64] ;  /* 0x000000060c0c2981 */ /* 0x000ee2000c1e1100 */
[----:B-1----:R-:W-:Y:S01]  /*07f0*/  @P3 IADD3 R14, P6, PT, R29, R14, RZ ;  /* 0x0000000e1d0e3210 */ /* 0x002fe20007fde0ff */
[----:B------:R-:W-:-:S04]  /*0800*/  @P4 VIADD R29, R23, 0x7 ;  /* 0x00000007171d4836 */ /* 0x000fc80000000000 */
[----:B------:R-:W-:-:S05]  /*0810*/  @P3 IMAD.X R15, RZ, RZ, R15, P6 ;  /* 0x000000ffff0f3224 */ /* 0x000fca00030e060f */
[----:B------:R-:W4:Y:S01]  /*0820*/  @P3 LDG.E.U8 R14, desc[UR6][R14.64] ;  /* 0x000000060e0e3981 */ /* 0x000f22000c1e1100 */
[----:B0-----:R-:W-:-:S05]  /*0830*/  @P4 IADD3 R16, P6, PT, R29, R16, RZ ;  /* 0x000000101d104210 */ /* 0x001fca0007fde0ff */
[----:B------:R-:W-:-:S05]  /*0840*/  @P4 IMAD.X R17, RZ, RZ, R17, P6 ;  /* 0x000000ffff114224 */ /* 0x000fca00030e0611 */
[----:B------:R-:W5:Y:S01]  /*0850*/  @P4 LDG.E.U8 R16, desc[UR6][R16.64] ;  /* 0x0000000610104981 */ /* 0x000f62000c1e1100 */
[----:B------:R-:W0:Y:S01]  /*0860*/  @P1 LDC R28, c[0x3][R24+0x10] ;  /* 0x00c00400181c1b82 */ /* 0x000e220000000800 */
[----:B------:R-:W-:-:S07]  /*0870*/  VIADD R21, R21, 0x8 ;  /* 0x0000000815157836 */ /* 0x000fce0000000000 */
[----:B------:R-:W1:Y:S01]  /*0880*/  @P4 LDC R29, c[0x3][R24+0x1c] ;  /* 0x00c00700181d4b82 */ /* 0x000e620000000800 */
[----:B------:R-:W-:Y:S02]  /*0890*/  VIADD R20, R20, 0x8 ;  /* 0x0000000814147836 */ /* 0x000fe40000000000 */
[----:B------:R-:W-:Y:S02]  /*08a0*/  VIADD R22, R22, 0x8 ;  /* 0x0000000816167836 */ /* 0x000fe40000000000 */
[----:B------:R-:W-:Y:S02]  /*08b0*/  VIADD R25, R25, 0x8 ;  /* 0x0000000819197836 */ /* 0x000fe40000000000 */
[----:B------:R-:W-:Y:S01]  /*08c0*/  VIADD R23, R23, 0x8 ;  /* 0x0000000817177836 */ /* 0x000fe20000000000 */
[----:B--2---:R-:W-:Y:S02]  /*08d0*/  @P1 I2FP.F32.U32 R27, R26 ;  /* 0x0000001a001b1245 */ /* 0x004fe40000201000 */
[----:B------:R-:W2:Y:S03]  /*08e0*/  @P2 LDC R26, c[0x3][R24+0x14] ;  /* 0x00c00500181a2b82 */ /* 0x000ea60000000800 */
[----:B0-----:R-:W-:-:S05]  /*08f0*/  @P1 FFMA R0, R27, R28, R0 ;  /* 0x0000001c1b001223 */ /* 0x001fca0000000000 */
[----:B------:R-:W0:Y:S01]  /*0900*/  @P3 LDC R28, c[0x3][R24+0x18] ;  /* 0x00c00600181c3b82 */ /* 0x000e220000000800 */
[----:B------:R-:W-:Y:S02]  /*0910*/  ISETP.NE.AND P1, PT, R21, RZ, PT ;  /* 0x000000ff1500720c */ /* 0x000fe40003f25270 */
[----:B---3--:R-:W-:-:S05]  /*0920*/  @P2 I2FP.F32.U32 R13, R12 ;  /* 0x0000000c000d2245 */ /* 0x008fca0000201000 */
[----:B--2---:R-:W-:Y:S01]  /*0930*/  @P2 FFMA R0, R13, R26, R0 ;  /* 0x0000001a0d002223 */ /* 0x004fe20000000000 */
[----:B----4-:R-:W-:-:S05]  /*0940*/  @P3 I2FP.F32.U32 R27, R14 ;  /* 0x0000000e001b3245 */ /* 0x010fca0000201000 */
[----:B0-----:R-:W-:Y:S01]  /*0950*/  @P3 FFMA R0, R27, R28, R0 ;  /* 0x0000001c1b003223 */ /* 0x001fe20000000000 */
[----:B-----5:R-:W-:-:S05]  /*0960*/  @P4 I2FP.F32.U32 R13, R16 ;  /* 0x00000010000d4245 */ /* 0x020fca0000201000 */
[----:B-1----:R-:W-:Y:S01]  /*0970*/  @P4 FFMA R0, R13, R29, R0 ;  /* 0x0000001d0d004223 */ /* 0x002fe20000000000 */
[----:B------:R-:W-:Y:S06]  /*0980*/  @P1 BRA `(.L_x_2) ;  /* 0xfffffff800641947 */ /* 0x000fec000383ffff */
[----:B------:R-:W-:-:S07]  /*0990*/  VIADD R22, R20, 0xfffffffd ;  /* 0xfffffffd14167836 */ /* 0x000fce0000000000 */
.L_x_1:
[----:B------:R-:W-:-:S13]  /*09a0*/  ISETP.NE.AND P1, PT, R6, RZ, PT ;  /* 0x000000ff0600720c */ /* 0x000fda0003f25270 */
[----:B------:R-:W-:Y:S05]  /*09b0*/  @!P1 BRA `(.L_x_3) ;  /* 0x0000000400a89947 */ /* 0x000fea0003800000 */
[----:B------:R-:W-:Y:S01]  /*09c0*/  VIADD R12, R6, 0xffffffff ;  /* 0xffffffff060c7836 */ /* 0x000fe20000000000 */
[----:B------:R-:W-:-:S04]  /*09d0*/  ISETP.NE.AND P2, PT, R8, RZ, PT ;  /* 0x000000ff0800720c */ /* 0x000fc80003f45270 */
[----:B------:R-:W-:Y:S02]  /*09e0*/  ISETP.GE.U32.AND P1, PT, R12, 0x3, PT ;  /* 0x000000030c00780c */ /* 0x000fe40003f26070 */
[----:B------:R-:W-:-:S11]  /*09f0*/  P2R R12, PR, RZ, 0x4 ;  /* 0x00000004ff0c7803 */ /* 0x000fd60000000000 */
[----:B------:R-:W-:Y:S05]  /*0a00*/  @!P1 BRA `(.L_x_4) ;  /* 0x0000000000cc9947 */ /* 0x000fea0003800000 */
[----:B------:R-:W-:-:S04]  /*0a10*/  IMAD.IADD R23, R19, 0x1, R22 ;  /* 0x0000000113177824 */ /* 0x000fc800078e0216 */
[C---:B------:R-:W-:Y:S01]  /*0a20*/  VIADD R25, R23.reuse, 0x1 ;  /* 0x0000000117197836 */ /* 0x040fe20000000000 */
[C---:B------:R-:W-:Y:S01]  /*0a30*/  ISETP.GE.AND P1, PT, R23.reuse, UR4, PT ;  /* 0x0000000417007c0c */ /* 0x040fe2000bf26270 */
[----:B------:R-:W-:-:S03]  /*0a40*/  VIADD R27, R23, 0x2 ;  /* 0x00000002171b7836 */ /* 0x000fc60000000000 */
[----:B------:R-:W-:Y:S02]  /*0a50*/  ISETP.GT.AND P1, PT, R23, -0x1, !P1 ;  /* 0xffffffff1700780c */ /* 0x000fe40004f24270 */
[C---:B------:R-:W-:Y:S02]  /*0a60*/  ISETP.GE.AND P2, PT, R25.reuse, UR4, PT ;  /* 0x0000000419007c0c */ /* 0x040fe4000bf46270 */
[----:B------:R-:W-:Y:S02]  /*0a70*/  PLOP3.LUT P1, PT, P0, P1, PT, 0x80, 0x8 ;  /* 0x000000000008781c */ /* 0x000fe40000723070 */
[----:B------:R-:W-:Y:S02]  /*0a80*/  ISETP.GT.AND P2, PT, R25, -0x1, !P2 ;  /* 0xffffffff1900780c */ /* 0x000fe40005744270 */
[----:B------:R-:W-:Y:S02]  /*0a90*/  ISETP.GE.AND P3, PT, R27, UR4, PT ;  /* 0x000000041b007c0c */ /* 0x000fe4000bf66270 */
[----:B------:R-:W-:-:S02]  /*0aa0*/  PLOP3.LUT P2, PT, P0, P2, PT, 0x80, 0x8 ;  /* 0x000000000008781c */ /* 0x000fc40000745070 */
[----:B------:R-:W-:-:S04]  /*0ab0*/  ISETP.GT.AND P3, PT, R27, -0x1, !P3 ;  /* 0xffffffff1b00780c */ /* 0x000fc80005f64270 */
[----:B------:R-:W-:Y:S01]  /*0ac0*/  PLOP3.LUT P3, PT, P0, P3, PT, 0x80, 0x8 ;  /* 0x000000000008781c */ /* 0x000fe20000767070 */
[----:B------:R-:W0:Y:S01]  /*0ad0*/  @P1 LDC.64 R12, c[0x0][0x380] ;  /* 0x0000e000ff0c1b82 */ /* 0x000e220000000a00 */
[----:B------:R-:W-:Y:S02]  /*0ae0*/  @P1 IMAD R21, R10, UR4, R23 ;  /* 0x000000040a151c24 */ /* 0x000fe4000f8e0217 */
[----:B------:R-:W-:-:S03]  /*0af0*/  VIADD R23, R23, 0x3 ;  /* 0x0000000317177836 */ /* 0x000fc60000000000 */
[----:B------:R-:W-:Y:S02]  /*0b00*/  @P2 IMAD R25, R10, UR4, R25 ;  /* 0x000000040a192c24 */ /* 0x000fe4000f8e0219 */
[----:B------:R-:W1:Y:S08]  /*0b10*/  @P2 LDC.64 R14, c[0x0][0x380] ;  /* 0x0000e000ff0e2b82 */ /* 0x000e700000000a00 */
[----:B------:R-:W2:Y:S01]  /*0b20*/  @P3 LDC.64 R16, c[0x0][0x380] ;  /* 0x0000e000ff103b82 */ /* 0x000ea20000000a00 */
[----:B0-----:R-:W-:-:S05]  /*0b30*/  @P1 IADD3 R20, P4, PT, R21, R12, RZ ;  /* 0x0000000c15141210 */ /* 0x001fca0007f9e0ff */
[----:B------:R-:W-:Y:S02]  /*0b40*/  @P1 IMAD.X R21, RZ, RZ, R13, P4 ;  /* 0x000000ffff151224 */ /* 0x000fe400020e060d */
[----:B------:R-:W-:Y:S01]  /*0b50*/  @P3 IMAD R13, R10, UR4, R27 ;  /* 0x000000040a0d3c24 */ /* 0x000fe2000f8e021b */
[----:B-1----:R-:W-:Y:S02]  /*0b60*/  @P2 IADD3 R14, P4, PT, R25, R14, RZ ;  /* 0x0000000e190e2210 */ /* 0x002fe40007f9e0ff */
[----:B------:R-:W3:Y:S03]  /*0b70*/  @P1 LDG.E.U8 R20, desc[UR6][R20.64] ;  /* 0x0000000614141981 */ /* 0x000ee6000c1e1100 */
[----:B------:R-:W-:Y:S01]  /*0b80*/  @P2 IMAD.X R15, RZ, RZ, R15, P4 ;  /* 0x000000ffff0f2224 */ /* 0x000fe200020e060f */
[----:B--2---:R-:W-:-:S04]  /*0b90*/  @P3 IADD3 R16, P4, PT, R13, R16, RZ ;  /* 0x000000100d103210 */ /* 0x004fc80007f9e0ff */
[----:B------:R-:W2:Y:S01]  /*0ba0*/  @P2 LDG.E.U8 R14, desc[UR6][R14.64] ;  /* 0x000000060e0e2981 */ /* 0x000ea2000c1e1100 */
[----:B------:R-:W-:Y:S01]  /*0bb0*/  @P3 IMAD.X R17, RZ, RZ, R17, P4 ;  /* 0x000000ffff113224 */ /* 0x000fe200020e0611 */
[----:B------:R-:W-:-:S04]  /*0bc0*/  ISETP.GE.AND P4, PT, R23, UR4, PT ;  /* 0x0000000417007c0c */ /* 0x000fc8000bf86270 */
[----:B------:R-:W-:Y:S01]  /*0bd0*/  ISETP.GT.AND P4, PT, R23, -0x1, !P4 ;  /* 0xffffffff1700780c */ /* 0x000fe20006784270 */
[----:B------:R-:W4:Y:S03]  /*0be0*/  @P3 LDG.E.U8 R16, desc[UR6][R16.64] ;  /* 0x0000000610103981 */ /* 0x000f26000c1e1100 */
[----:B------:R-:W-:-:S13]  /*0bf0*/  PLOP3.LUT P4, PT, P0, P4, PT, 0x80, 0x8 ;  /* 0x000000000008781c */ /* 0x000fda0000789070 */
[----:B------:R-:W0:Y:S01]  /*0c00*/  @P4 LDC.64 R12, c[0x0][0x380] ;  /* 0x0000e000ff0c4b82 */ /* 0x000e220000000a00 */
[----:B------:R-:W-:-:S05]  /*0c10*/  @P4 IMAD R23, R10, UR4, R23 ;  /* 0x000000040a174c24 */ /* 0x000fca000f8e0217 */
[----:B0-----:R-:W-:-:S05]  /*0c20*/  @P4 IADD3 R12, P6, PT, R23, R12, RZ ;  /* 0x0000000c170c4210 */ /* 0x001fca0007fde0ff */
[----:B------:R-:W-:-:S05]  /*0c30*/  @P4 IMAD.X R13, RZ, RZ, R13, P6 ;  /* 0x000000ffff0d4224 */ /* 0x000fca00030e060d */
[----:B------:R-:W5:Y:S01]  /*0c40*/  @P4 LDG.E.U8 R12, desc[UR6][R12.64] ;  /* 0x000000060c0c4981 */ /* 0x000f62000c1e1100 */
[----:B------:R-:W-:-:S04]  /*0c50*/  IMAD.IADD R23, R11, 0x1, R22 ;  /* 0x000000010b177824 */ /* 0x000fc800078e0216 */
[----:B------:R-:W-:-:S04]  /*0c60*/  IMAD.SHL.U32 R23, R23, 0x4, RZ ;  /* 0x0000000417177824 */ /* 0x000fc800078e00ff */
[----:B------:R-:W0:Y:S08]  /*0c70*/  @P1 LDC R24, c[0x3][R23] ;  /* 0x00c0000017181b82 */ /* 0x000e300000000800 */
[----:B------:R-:W1:Y:S08]  /*0c80*/  @P2 LDC R26, c[0x3][R23+0x4] ;  /* 0x00c00100171a2b82 */ /* 0x000e700000000800 */
[----:B------:R-:W4:Y:S08]  /*0c90*/  @P3 LDC R27, c[0x3][R23+0x8] ;  /* 0x00c00200171b3b82 */ /* 0x000f300000000800 */
[----:B------:R-:W5:Y:S01]  /*0ca0*/  @P4 LDC R28, c[0x3][R23+0xc] ;  /* 0x00c00300171c4b82 */ /* 0x000f620000000800 */
[----:B------:R-:W-:Y:S01]  /*0cb0*/  VIADD R22, R22, 0x4 ;  /* 0x0000000416167836 */ /* 0x000fe20000000000 */
[----:B---3--:R-:W-:-:S05]  /*0cc0*/  @P1 I2FP.F32.U32 R25, R20 ;  /* 0x0000001400191245 */ /* 0x008fca0000201000 */
[----:B0-----:R-:W-:Y:S01]  /*0cd0*/  @P1 FFMA R0, R25, R24, R0 ;  /* 0x0000001819001223 */ /* 0x001fe20000000000 */
[----:B--2---:R-:W-:-:S05]  /*0ce0*/  @P2 I2FP.F32.U32 R21, R14 ;  /* 0x0000000e00152245 */ /* 0x004fca0000201000 */
[----:B-1----:R-:W-:Y:S01]  /*0cf0*/  @P2 FFMA R0, R21, R26, R0 ;  /* 0x0000001a15002223 */ /* 0x002fe20000000000 */
[----:B----4-:R-:W-:-:S05]  /*0d00*/  @P3 I2FP.F32.U32 R15, R16 ;  /* 0x00000010000f3245 */ /* 0x010fca0000201000 */
[----:B------:R-:W-:Y:S01]  /*0d10*/  @P3 FFMA R0, R15, R27, R0 ;  /* 0x0000001b0f003223 */ /* 0x000fe20000000000 */
[----:B-----5:R-:W-:-:S05]  /*0d20*/  @P4 I2FP.F32.U32 R13, R12 ;  /* 0x0000000c000d4245 */ /* 0x020fca0000201000 */
[----:B------:R-:W-:-:S07]  /*0d30*/  @P4 FFMA R0, R13, R28, R0 ;  /* 0x0000001c0d004223 */ /* 0x000fce0000000000 */
.L_x_4:
[----:B------:R-:W-:-:S13]  /*0d40*/  ISETP.NE.AND P1, PT, R8, RZ, PT ;  /* 0x000000ff0800720c */ /* 0x000fda0003f25270 */
[----:B------:R-:W-:Y:S05]  /*0d50*/  @!P1 BRA `(.L_x_3) ;  /* 0x0000000000c09947 */ /* 0x000fea0003800000 */
[----:B------:R-:W-:Y:S02]  /*0d60*/  ISETP.NE.AND P1, PT, R8, 0x1, PT ;  /* 0x000000010800780c */ /* 0x000fe40003f25270 */
[----:B------:R-:W-:-:S11]  /*0d70*/  LOP3.LUT P3, RZ, R3, 0x1, RZ, 0xc0, !PT ;  /* 0x0000000103ff7812 */ /* 0x000fd6000786c0ff */
[----:B------:R-:W-:Y:S05]  /*0d80*/  @!P1 BRA `(.L_x_5) ;  /* 0x00000000006c9947 */ /* 0x000fea0003800000 */
[----:B------:R-:W-:-:S04]  /*0d90*/  IMAD.IADD R17, R19, 0x1, R22 ;  /* 0x0000000113117824 */ /* 0x000fc800078e0216 */
[C---:B------:R-:W-:Y:S01]  /*0da0*/  VIADD R21, R17.reuse, 0x1 ;  /* 0x0000000111157836 */ /* 0x040fe20000000000 */
[----:B------:R-:W-:-:S04]  /*0db0*/  ISETP.GE.AND P1, PT, R17, UR4, PT ;  /* 0x0000000411007c0c */ /* 0x000fc8000bf26270 */
[----:B------:R-:W-:Y:S02]  /*0dc0*/  ISETP.GE.AND P2, PT, R21, UR4, PT ;  /* 0x0000000415007c0c */ /* 0x000fe4000bf46270 */
[----:B------:R-:W-:Y:S02]  /*0dd0*/  ISETP.GT.AND P1, PT, R17, -0x1, !P1 ;  /* 0xffffffff1100780c */ /* 0x000fe40004f24270 */
[----:B------:R-:W-:Y:S02]  /*0de0*/  ISETP.GT.AND P2, PT, R21, -0x1, !P2 ;  /* 0xffffffff1500780c */ /* 0x000fe40005744270 */
[----:B------:R-:W-:Y:S02]  /*0df0*/  PLOP3.LUT P1, PT, P0, P1, PT, 0x80, 0x8 ;  /* 0x000000000008781c */ /* 0x000fe40000723070 */
[----:B------:R-:W-:-:S11]  /*0e00*/  PLOP3.LUT P2, PT, P0, P2, PT, 0x80, 0x8 ;  /* 0x000000000008781c */ /* 0x000fd60000745070 */
[----:B------:R-:W0:Y:S01]  /*0e10*/  @P1 LDC.64 R12, c[0x0][0x380] ;  /* 0x0000e000ff0c1b82 */ /* 0x000e220000000a00 */
[C---:B------:R-:W-:Y:S02]  /*0e20*/  @P1 IMAD R17, R10.reuse, UR4, R17 ;  /* 0x000000040a111c24 */ /* 0x040fe4000f8e0211 */
[----:B------:R-:W-:-:S05]  /*0e30*/  @P2 IMAD R21, R10, UR4, R21 ;  /* 0x000000040a152c24 */ /* 0x000fca000f8e0215 */
[----:B------:R-:W1:Y:S01]  /*0e40*/  @P2 LDC.64 R14, c[0x0][0x380] ;  /* 0x0000e000ff0e2b82 */ /* 0x000e620000000a00 */
[----:B0-----:R-:W-:-:S05]  /*0e50*/  @P1 IADD3 R12, P4, PT, R17, R12, RZ ;  /* 0x0000000c110c1210 */ /* 0x001fca0007f9e0ff */
[----:B------:R-:W-:Y:S01]  /*0e60*/  @P1 IMAD.X R13, RZ, RZ, R13, P4 ;  /* 0x000000ffff0d1224 */ /* 0x000fe200020e060d */
[----:B-1----:R-:W-:-:S04]  /*0e70*/  @P2 IADD3 R14, P6, PT, R21, R14, RZ ;  /* 0x0000000e150e2210 */ /* 0x002fc80007fde0ff */
[----:B------:R-:W2:Y:S01]  /*0e80*/  @P1 LDG.E.U8 R12, desc[UR6][R12.64] ;  /* 0x000000060c0c1981 */ /* 0x000ea2000c1e1100 */
[----:B------:R-:W-:-:S05]  /*0e90*/  @P2 IMAD.X R15, RZ, RZ, R15, P6 ;  /* 0x000000ffff0f2224 */ /* 0x000fca00030e060f */
[----:B------:R-:W3:Y:S01]  /*0ea0*/  @P2 LDG.E.U8 R14, desc[UR6][R14.64] ;  /* 0x000000060e0e2981 */ /* 0x000ee2000c1e1100 */
[----:B------:R-:W-:-:S04]  /*0eb0*/  IMAD.IADD R16, R11, 0x1, R22 ;  /* 0x000000010b107824 */ /* 0x000fc800078e0216 */
[----:B------:R-:W-:-:S04]  /*0ec0*/  IMAD.SHL.U32 R23, R16, 0x4, RZ ;  /* 0x0000000410177824 */ /* 0x000fc800078e00ff */
[----:B------:R-:W0:Y:S08]  /*0ed0*/  @P1 LDC R16, c[0x3][R23] ;  /* 0x00c0000017101b82 */ /* 0x000e300000000800 */
[----:B------:R-:W1:Y:S01]  /*0ee0*/  @P2 LDC R20, c[0x3][R23+0x4] ;  /* 0x00c0010017142b82 */ /* 0x000e620000000800 */
[----:B------:R-:W-:Y:S01]  /*0ef0*/  VIADD R22, R22, 0x2 ;  /* 0x0000000216167836 */ /* 0x000fe20000000000 */
[----:B--2---:R-:W-:-:S05]  /*0f00*/  @P1 I2FP.F32.U32 R17, R12 ;  /* 0x0000000c00111245 */ /* 0x004fca0000201000 */
[----:B0-----:R-:W-:Y:S01]  /*0f10*/  @P1 FFMA R0, R17, R16, R0 ;  /* 0x0000001011001223 */ /* 0x001fe20000000000 */
[----:B---3--:R-:W-:-:S05]  /*0f20*/  @P2 I2FP.F32.U32 R21, R14 ;  /* 0x0000000e00152245 */ /* 0x008fca0000201000 */
[----:B-1----:R-:W-:-:S07]  /*0f30*/  @P2 FFMA R0, R21, R20, R0 ;  /* 0x0000001415002223 */ /* 0x002fce0000000000 */
.L_x_5:
[----:B------:R-:W-:Y:S05]  /*0f40*/  @P3 BRA `(.L_x_3) ;  /* 0x0000000000443947 */ /* 0x000fea0003800000 */
[----:B------:R-:W-:Y:S01]  /*0f50*/  IMAD.IADD R13, R19, 0x1, R22 ;  /* 0x00000001130d7824 */ /* 0x000fe200078e0216 */
[----:B------:R-:W-:Y:S04]  /*0f60*/  BSSY.RECONVERGENT B0, `(.L_x_3) ;  /* 0x000000f000007945 */ /* 0x000fe80003800200 */
[----:B------:R-:W-:-:S04]  /*0f70*/  ISETP.GE.AND P1, PT, R13, UR4, PT ;  /* 0x000000040d007c0c */ /* 0x000fc8000bf26270 */
[----:B------:R-:W-:-:S04]  /*0f80*/  ISETP.GT.AND P1, PT, R13, -0x1, !P1 ;  /* 0xffffffff0d00780c */ /* 0x000fc80004f24270 */
[----:B------:R-:W-:-:S13]  /*0f90*/  PLOP3.LUT P1, PT, P0, P1, PT, 0x80, 0x8 ;  /* 0x000000000008781c */ /* 0x000fda0000723070 */
[----:B------:R-:W-:Y:S05]  /*0fa0*/  @!P1 BRA `(.L_x_6) ;  /* 0x0000000000289947 */ /* 0x000fea0003800000 */
[----:B------:R-:W0:Y:S01]  /*0fb0*/  LDCU.64 UR8, c[0x0][0x380] ;  /* 0x00007000ff0877ac */ /* 0x000e220008000a00 */
[----:B------:R-:W-:-:S05]  /*0fc0*/  IMAD R10, R10, UR4, R13 ;  /* 0x000000040a0a7c24 */ /* 0x000fca000f8e020d */
[----:B0-----:R-:W-:-:S05]  /*0fd0*/  IADD3 R12, P0, PT, R10, UR8, RZ ;  /* 0x000000080a0c7c10 */ /* 0x001fca000ff1e0ff */
[----:B------:R-:W-:-:S05]  /*0fe0*/  IMAD.X R13, RZ, RZ, UR9, P0 ;  /* 0x00000009ff0d7e24 */ /* 0x000fca00080e06ff */
[----:B------:R-:W2:Y:S01]  /*0ff0*/  LDG.E.U8 R12, desc[UR6][R12.64] ;  /* 0x000000060c0c7981 */ /* 0x000ea2000c1e1100 */
[----:B------:R-:W-:-:S04]  /*1000*/  IMAD.IADD R11, R11, 0x1, R22 ;  /* 0x000000010b0b7824 */ /* 0x000fc800078e0216 */
[----:B------:R-:W-:-:S06]  /*1010*/  IMAD.SHL.U32 R10, R11, 0x4, RZ ;  /* 0x000000040b0a7824 */ /* 0x000fcc00078e00ff */
[----:B------:R-:W0:Y:S01]  /*1020*/  LDC R10, c[0x3][R10] ;  /* 0x00c000000a0a7b82 */ /* 0x000e220000000800 */
[----:B--2---:R-:W-:-:S05]  /*1030*/  I2FP.F32.U32 R11, R12 ;  /* 0x0000000c000b7245 */ /* 0x004fca0000201000 */
[----:B0-----:R-:W-:-:S07]  /*1040*/  FFMA R0, R11, R10, R0 ;  /* 0x0000000a0b007223 */ /* 0x001fce0000000000 */
.L_x_6:
[----:B------:R-:W-:Y:S05]  /*1050*/  BSYNC.RECONVERGENT B0 ;  /* 0x0000000000007941 */ /* 0x000fea0003800200 */
.L_x_3:
[----:B------:R-:W-:Y:S05]  /*1060*/  @P5 BRA `(.L_x_7) ;  /* 0xfffffff000605947 */ /* 0x000fea000383ffff */
.L_x_0:
[----:B------:R-:W-:Y:S01]  /*1070*/  FMNMX R0, RZ, R0, !PT ;  /* 0x00000000ff007209 */ /* 0x000fe20007800000 */
[----:B------:R-:W0:Y:S01]  /*1080*/  LDCU.64 UR8, c[0x0][0x388] ;  /* 0x00007100ff0877ac */ /* 0x000e220008000a00 */
[----:B------:R-:W-:Y:S02]  /*1090*/  IMAD R18, R18, UR4, R19 ;  /* 0x0000000412127c24 */ /* 0x000fe4000f8e0213 */
[----:B------:R-:W-:-:S05]  /*10a0*/  FMNMX R0, R0, 255, PT ;  /* 0x437f000000007809 */ /* 0x000fca0003800000 */
[----:B------:R-:W-:-:S04]  /*10b0*/  FADD R0, R0, 0.5 ;  /* 0x3f00000000007421 */ /* 0x000fc80000000000 */
[----:B------:R-:W1:Y:S01]  /*10c0*/  F2I.U32.TRUNC.NTZ R5, R0 ;  /* 0x0000000000057305 */ /* 0x000e62000020f000 */
[----:B0-----:R-:W-:-:S04]  /*10d0*/  IADD3 R2, P0, PT, R18, UR8, RZ ;  /* 0x0000000812027c10 */ /* 0x001fc8000ff1e0ff */
[----:B------:R-:W-:-:S05]  /*10e0*/  LEA.HI.X.SX32 R3, R18, UR9, 0x1, P0 ;  /* 0x0000000912037c11 */ /* 0x000fca00080f0eff */
[----:B-1----:R-:W-:Y:S01]  /*10f0*/  STG.E.U8 desc[UR6][R2.64], R5 ;  /* 0x0000000502007986 */ /* 0x002fe2000c101106 */
[----:B------:R-:W-:Y:S05]  /*1100*/  EXIT ;  /* 0x000000000000794d */ /* 0x000fea0003800000 */
.L_x_8:
[----:B------:R-:W-:-:S00]  /*1110*/  BRA `(.L_x_8) ;  /* 0xfffffffc00fc7947 */ /* 0x000fc0000383ffff */
[----:B------:R-:W-:-:S00]  /*1120*/  NOP ;  /* 0x0000000000007918 */ /* 0x000fc00000000000 */
        /* <DEDUP_REMOVED lines=13> */
.L_x_9:


//--------------------- .nv.shared.reserved.0     --------------------------
	.section	.nv.shared.reserved.0,"aw",@nobits
	.weak		__nv_reservedSMEM_offset_0_alias
	.size		__nv_reservedSMEM_offset_0_alias, 0, 64
	.other		__nv_reservedSMEM_offset_0_alias,@"STO_CUDA_RESERVED_SHARED STV_DEFAULT"
__nv_reservedSMEM_offset_0_alias:
	.zero		0
	.zero		64


//--------------------- .nv.constant0._Z13convolution2DPKhPhii --------------------------
	.section	.nv.constant0._Z13convolution2DPKhPhii,"a",@progbits
	.sectionflags	@""
	.align	4
.nv.constant0._Z13convolution2DPKhPhii:
	.zero		920


//--------------------- SYMBOLS --------------------------

	.type		.nv.reservedSmem.offset0,@object
	.size		.nv.reservedSmem.offset0,0x4
